	.headerflags	@"EF_CUDA_TEXMODE_UNIFIED EF_CUDA_64BIT_ADDRESS EF_CUDA_SM86 EF_CUDA_VIRTUAL_SM(EF_CUDA_SM86)"
	.elftype	@"ET_EXEC"


//--------------------- .nv.info                  --------------------------
	.section	.nv.info,"",@"SHT_CUDA_INFO"
	.align	4


	//----- nvinfo : EIATTR_REGCOUNT
	.align		4
        /*0000*/ 	.byte	0x04, 0x2f
        /*0002*/ 	.short	(.L_1 - .L_0)
	.align		4
.L_0:
        /*0004*/ 	.word	index@(triton_poi_fused__to_copy_4)
        /*0008*/ 	.word	0x00000008


	//----- nvinfo : EIATTR_MIN_STACK_SIZE
	.align		4
.L_1:
        /*000c*/ 	.byte	0x04, 0x12
        /*000e*/ 	.short	(.L_3 - .L_2)
	.align		4
.L_2:
        /*0010*/ 	.word	index@(triton_poi_fused__to_copy_4)
        /*0014*/ 	.word	0x00000000


	//----- nvinfo : EIATTR_FRAME_SIZE
	.align		4
.L_3:
        /*0018*/ 	.byte	0x04, 0x11
        /*001a*/ 	.short	(.L_5 - .L_4)
	.align		4
.L_4:
        /*001c*/ 	.word	index@(triton_poi_fused__to_copy_4)
        /*0020*/ 	.word	0x00000000


	//----- nvinfo : EIATTR_MIN_STACK_SIZE
	.align		4
.L_5:
        /*0024*/ 	.byte	0x04, 0x12
        /*0026*/ 	.short	(.L_7 - .L_6)
	.align		4
.L_6:
        /*0028*/ 	.word	index@(triton_poi_fused__to_copy_4)
        /*002c*/ 	.word	0x00000000
.L_7:


//--------------------- .nv.info.triton_poi_fused__to_copy_4 --------------------------
	.section	.nv.info.triton_poi_fused__to_copy_4,"",@"SHT_CUDA_INFO"
	.sectionflags	@""
	.align	4


	//----- nvinfo : EIATTR_CUDA_API_VERSION
	.align		4
        /*0000*/ 	.byte	0x04, 0x37
        /*0002*/ 	.short	(.L_9 - .L_8)
.L_8:
        /*0004*/ 	.word	0x0000007c


	//----- nvinfo : EIATTR_SW2861232_WAR
	.align		4
.L_9:
        /*0008*/ 	.byte	0x01, 0x35
	.zero		2


	//----- nvinfo : EIATTR_PARAM_CBANK
	.align		4
        /*000c*/ 	.byte	0x04, 0x0a
        /*000e*/ 	.short	(.L_11 - .L_10)
	.align		4
.L_10:
        /*0010*/ 	.word	index@(.nv.constant0.triton_poi_fused__to_copy_4)
        /*0014*/ 	.short	0x0160
        /*0016*/ 	.short	0x0020


	//----- nvinfo : EIATTR_CBANK_PARAM_SIZE
	.align		4
.L_11:
        /*0018*/ 	.byte	0x03, 0x19
        /*001a*/ 	.short	0x0020


	//----- nvinfo : EIATTR_KPARAM_INFO
	.align		4
        /*001c*/ 	.byte	0x04, 0x17
        /*001e*/ 	.short	(.L_13 - .L_12)
.L_12:
        /*0020*/ 	.word	0x00000000
        /*0024*/ 	.short	0x0003
        /*0026*/ 	.short	0x0018
        /*0028*/ 	.byte	0x00, 0xf4, 0x21, 0x00


	//----- nvinfo : EIATTR_KPARAM_INFO
	.align		4
.L_13:
        /*002c*/ 	.byte	0x04, 0x17
        /*002e*/ 	.short	(.L_15 - .L_14)
.L_14:
        /*0030*/ 	.word	0x00000000
        /*0034*/ 	.short	0x0002
        /*0036*/ 	.short	0x0010
        /*0038*/ 	.byte	0x00, 0xf0, 0x11, 0x00


	//----- nvinfo : EIATTR_KPARAM_INFO
	.align		4
.L_15:
        /*003c*/ 	.byte	0x04, 0x17
        /*003e*/ 	.short	(.L_17 - .L_16)
.L_16:
        /*0040*/ 	.word	0x00000000
        /*0044*/ 	.short	0x0001
        /*0046*/ 	.short	0x0008
        /*0048*/ 	.byte	0x00, 0xf4, 0x21, 0x00


	//----- nvinfo : EIATTR_KPARAM_INFO
	.align		4
.L_17:
        /*004c*/ 	.byte	0x04, 0x17
        /*004e*/ 	.short	(.L_19 - .L_18)
.L_18:
        /*0050*/ 	.word	0x00000000
        /*0054*/ 	.short	0x0000
        /*0056*/ 	.short	0x0000
        /*0058*/ 	.byte	0x00, 0xf4, 0x21, 0x00


	//----- nvinfo : EIATTR_MAXREG_COUNT
	.align		4
.L_19:
        /*005c*/ 	.byte	0x03, 0x1b
        /*005e*/ 	.short	0x00ff


	//----- nvinfo : EIATTR_EXIT_INSTR_OFFSETS
	.align		4
        /*0060*/ 	.byte	0x04, 0x1c
        /*0062*/ 	.short	(.L_21 - .L_20)


	//   ....[0]....
.L_20:
        /*0064*/ 	.word	0x00000120


	//   ....[1]....
        /*0068*/ 	.word	0x00000140


	//----- nvinfo : EIATTR_REQNTID
	.align		4
.L_21:
        /*006c*/ 	.byte	0x04, 0x10
        /*006e*/ 	.short	(.L_23 - .L_22)
.L_22:
        /*0070*/ 	.word	0x00000080
        /*0074*/ 	.word	0x00000001
        /*0078*/ 	.word	0x00000001


	//----- nvinfo : EIATTR_CRS_STACK_SIZE
	.align		4
.L_23:
        /*007c*/ 	.byte	0x04, 0x1e
        /*007e*/ 	.short	(.L_25 - .L_24)
.L_24:
        /*0080*/ 	.word	0x00000000
.L_25:


//--------------------- .nv.callgraph             --------------------------
	.section	.nv.callgraph,"",@"SHT_CUDA_CALLGRAPH"
	.align	4
	.sectionentsize	8
	.align		4
        /*0000*/ 	.word	0x00000000
	.align		4
        /*0004*/ 	.word	0xffffffff
	.align		4
        /*0008*/ 	.word	0x00000000
	.align		4
        /*000c*/ 	.word	0xfffffffe
	.align		4
        /*0010*/ 	.word	0x00000000
	.align		4
        /*0014*/ 	.word	0xfffffffd
	.align		4
        /*0018*/ 	.word	0x00000000
	.align		4
        /*001c*/ 	.word	0xfffffffc


//--------------------- .nv.rel.action            --------------------------
	.section	.nv.rel.action,"",@"SHT_CUDA_RELOCINFO"
	.align	8
	.sectionentsize	8
        /*0000*/ 	.byte	0x73, 0x00, 0x00, 0x00, 0x00, 0x00, 0x00, 0x00, 0x00, 0x00, 0x00, 0x11, 0x25, 0x00, 0x05, 0x36


//--------------------- .nv.constant0.triton_poi_fused__to_copy_4 --------------------------
	.section	.nv.constant0.triton_poi_fused__to_copy_4,"a",@progbits
	.sectionflags	@""
	.align	4
.nv.constant0.triton_poi_fused__to_copy_4:
	.zero		384


//--------------------- .text.triton_poi_fused__to_copy_4 --------------------------
	.section	.text.triton_poi_fused__to_copy_4,"ax",@progbits
	.sectioninfo	@"SHI_REGISTERS=8"
	.align	128
        .global         triton_poi_fused__to_copy_4
        .type           triton_poi_fused__to_copy_4,@function
        .size           triton_poi_fused__to_copy_4,(.L_x_3 - triton_poi_fused__to_copy_4)
        .other          triton_poi_fused__to_copy_4,@"STO_CUDA_ENTRY STV_DEFAULT"
triton_poi_fused__to_copy_4:
.text.triton_poi_fused__to_copy_4:
[----:B------:R-:W-:Y:S02]  /*0000*/  IMAD.MOV.U32 R1, RZ, RZ, c[0x0][0x28] ;  /* 0x00000a00ff017624 */ /* 0x000fe400078e00ff */
[----:B------:R-:W0:Y:S01]  /*0010*/  S2R R0, SR_TID.X ;  /* 0x0000000000007919 */ /* 0x000e220000002100 */
[----:B------:R-:W-:Y:S01]  /*0020*/  MOV R5, 0x2 ;  /* 0x0000000200057802 */ /* 0x000fe20000000f00 */
[----:B------:R-:W-:Y:S01]  /*0030*/  ULDC.64 UR4, c[0x0][0x118] ;  /* 0x0000460000047ab9 */ /* 0x000fe20000000a00 */
[----:B------:R-:W-:Y:S01]  /*0040*/  BSSY B0, `(.L_x_0) ;  /* 0x000000c000007945 */ /* 0x000fe20003800000 */
[----:B------:R-:W1:Y:S01]  /*0050*/  S2R R3, SR_CTAID.X ;  /* 0x0000000000037919 */ /* 0x000e620000002500 */
[----:B0-----:R-:W-:-:S04]  /*0060*/  SHF.L.U32 R0, R0, 0x1, RZ ;  /* 0x0000000100007819 */ /* 0x001fc800000006ff */
[----:B------:R-:W-:-:S05]  /*0070*/  LOP3.LUT R0, R0, 0xfe, RZ, 0xc0, !PT ;  /* 0x000000fe00007812 */ /* 0x000fca00078ec0ff */
[----:B-1----:R-:W-:Y:S02]  /*0080*/  IMAD R0, R3, 0x100, R0 ;  /* 0x0000010003007824 */ /* 0x002fe400078e0200 */
[----:B------:R-:W-:Y:S02]  /*0090*/  CS2R R2, SRZ ;  /* 0x0000000000027805 */ /* 0x000fe4000001ff00 */
[C---:B------:R-:W-:Y:S01]  /*00a0*/  IMAD.WIDE R4, R0.reuse, R5, c[0x0][0x168] ;  /* 0x00005a0000047625 */ /* 0x040fe200078e0205 */
[----:B------:R-:W-:-:S13]  /*00b0*/  ISETP.GE.AND P0, PT, R0, 0x480, PT ;  /* 0x000004800000780c */ /* 0x000fda0003f06270 */
[----:B------:R-:W-:Y:S05]  /*00c0*/  @P0 BRA `(.L_x_1) ;  /* 0x0000003000000947 */ /* 0x000fea0003800000 */
[----:B------:R-:W-:-:S04]  /*00d0*/  IMAD.MOV.U32 R3, RZ, RZ, 0x4 ;  /* 0x00000004ff037424 */ /* 0x000fc800078e00ff */
[----:B------:R-:W-:-:S06]  /*00e0*/  IMAD.WIDE R2, R0, R3, c[0x0][0x160] ;  /* 0x0000580000027625 */ /* 0x000fcc00078e0203 */
[----:B------:R-:W5:Y:S02]  /*00f0*/  LDG.E.64 R2, [R2.64] ;  /* 0x0000000402027981 */ /* 0x000f64000c1e1b00 */
.L_x_1:
[----:B------:R-:W-:Y:S05]  /*0100*/  BSYNC B0 ;  /* 0x0000000000007941 */ /* 0x000fea0003800000 */
.L_x_0:
[----:B-----5:R-:W-:Y:S01]  /*0110*/  F2FP.BF16.PACK_AB R3, R3, R2 ;  /* 0x000000020303723e */ /* 0x020fe200000010ff */
[----:B------:R-:W-:Y:S06]  /*0120*/  @P0 EXIT ;  /* 0x000000000000094d */ /* 0x000fec0003800000 */
[----:B------:R-:W-:Y:S01]  /*0130*/  STG.E [R4.64], R3 ;  /* 0x0000000304007986 */ /* 0x000fe2000c101904 */
[----:B------:R-:W-:Y:S05]  /*0140*/  EXIT ;  /* 0x000000000000794d */ /* 0x000fea0003800000 */
.L_x_2:
[----:B------:R-:W-:-:S00]  /*0150*/  BRA `(.L_x_2) ;  /* 0xfffffff000007947 */ /* 0x000fc0000383ffff */
[----:B------:R-:W-:-:S00]  /*0160*/  NOP ;  /* 0x0000000000007918 */ /* 0x000fc00000000000 */
        /* <DEDUP_REMOVED lines=9> */
.L_x_3:
